//
// Generated by NVIDIA NVVM Compiler
//
// Compiler Build ID: CL-36424714
// Cuda compilation tools, release 13.0, V13.0.88
// Based on NVVM 20.0.0
//

.version 9.0
.target sm_100
.address_size 64

	// .globl	_Z5solvePfS_S_if

.visible .entry _Z5solvePfS_S_if(
	.param .u64 .ptr .align 1 _Z5solvePfS_S_if_param_0,
	.param .u64 .ptr .align 1 _Z5solvePfS_S_if_param_1,
	.param .u64 .ptr .align 1 _Z5solvePfS_S_if_param_2,
	.param .u32 _Z5solvePfS_S_if_param_3,
	.param .f32 _Z5solvePfS_S_if_param_4
)
{
	.reg .pred 	%p<10>;
	.reg .b32 	%r<79>;
	.reg .b32 	%f<101>;
	.reg .b64 	%rd<46>;
	.reg .b64 	%fd<15>;

	ld.param.u64 	%rd4, [_Z5solvePfS_S_if_param_0];
	ld.param.u64 	%rd5, [_Z5solvePfS_S_if_param_1];
	ld.param.u64 	%rd6, [_Z5solvePfS_S_if_param_2];
	ld.param.u32 	%r34, [_Z5solvePfS_S_if_param_3];
	ld.param.f32 	%f2, [_Z5solvePfS_S_if_param_4];
	cvta.to.global.u64 	%rd1, %rd6;
	cvta.to.global.u64 	%rd2, %rd4;
	cvta.to.global.u64 	%rd3, %rd5;
	add.s32 	%r1, %r34, -1;
	setp.lt.s32 	%p1, %r34, 3;
	@%p1 bra 	$L__BB0_14;
	mul.f32 	%f1, %f2, %f2;
	add.s32 	%r36, %r34, -2;
	add.s32 	%r2, %r34, -3;
	and.b32  	%r3, %r36, 3;
	mov.b32 	%r68, 1;
	shl.b32 	%r39, %r34, 1;
$L__BB0_2:
	mul.lo.s32 	%r5, %r68, %r34;
	add.s32 	%r68, %r68, 1;
	add.s32 	%r38, %r5, %r34;
	sub.s32 	%r7, %r38, %r39;
	mov.b32 	%r69, 1;
$L__BB0_3:
	setp.lt.u32 	%p2, %r2, 3;
	add.s32 	%r41, %r69, %r5;
	mul.lo.s32 	%r9, %r41, %r34;
	add.s32 	%r42, %r41, %r34;
	mul.lo.s32 	%r10, %r42, %r34;
	add.s32 	%r43, %r69, %r7;
	mul.lo.s32 	%r11, %r43, %r34;
	add.s32 	%r44, %r41, -1;
	mul.lo.s32 	%r12, %r44, %r34;
	mov.b32 	%r78, 1;
	@%p2 bra 	$L__BB0_7;
	add.s32 	%r46, %r34, -2;
	and.b32  	%r47, %r46, -4;
	neg.s32 	%r76, %r47;
	add.s32 	%r48, %r5, %r69;
	mad.lo.s32 	%r74, %r34, %r48, %r34;
	mov.b32 	%r75, 0;
	mov.u32 	%r70, %r12;
	mov.u32 	%r71, %r11;
	mov.u32 	%r72, %r10;
	mov.u32 	%r73, %r9;
$L__BB0_5:
	.pragma "nounroll";
	add.s32 	%r49, %r73, 1;
	add.s32 	%r50, %r72, 1;
	add.s32 	%r51, %r71, 1;
	add.s32 	%r52, %r70, 1;
	add.s32 	%r53, %r74, 1;
	mul.wide.s32 	%rd7, %r49, 4;
	add.s64 	%rd8, %rd3, %rd7;
	ld.global.f32 	%f3, [%rd8];
	mul.wide.s32 	%rd9, %r50, 4;
	add.s64 	%rd10, %rd2, %rd9;
	ld.global.f32 	%f4, [%rd10];
	fma.rn.f32 	%f5, %f1, %f3, %f4;
	mul.wide.s32 	%rd11, %r51, 4;
	add.s64 	%rd12, %rd2, %rd11;
	ld.global.f32 	%f6, [%rd12];
	add.f32 	%f7, %f5, %f6;
	mul.wide.s32 	%rd13, %r52, 4;
	add.s64 	%rd14, %rd2, %rd13;
	ld.global.f32 	%f8, [%rd14];
	add.f32 	%f9, %f7, %f8;
	mul.wide.s32 	%rd15, %r53, 4;
	add.s64 	%rd16, %rd2, %rd15;
	ld.global.f32 	%f10, [%rd16];
	add.f32 	%f11, %f9, %f10;
	mul.wide.s32 	%rd17, %r73, 4;
	add.s64 	%rd18, %rd2, %rd17;
	ld.global.f32 	%f12, [%rd18];
	add.f32 	%f13, %f11, %f12;
	ld.global.f32 	%f14, [%rd18+8];
	add.f32 	%f15, %f13, %f14;
	cvt.f64.f32 	%fd1, %f15;
	mul.f64 	%fd2, %fd1, 0d3FC5555555555555;
	cvt.rn.f32.f64 	%f16, %fd2;
	add.s64 	%rd19, %rd1, %rd7;
	st.global.f32 	[%rd19], %f16;
	ld.global.f32 	%f17, [%rd8+4];
	ld.global.f32 	%f18, [%rd10+4];
	fma.rn.f32 	%f19, %f1, %f17, %f18;
	ld.global.f32 	%f20, [%rd12+4];
	add.f32 	%f21, %f19, %f20;
	ld.global.f32 	%f22, [%rd14+4];
	add.f32 	%f23, %f21, %f22;
	ld.global.f32 	%f24, [%rd16+4];
	add.f32 	%f25, %f23, %f24;
	ld.global.f32 	%f26, [%rd18+4];
	add.f32 	%f27, %f25, %f26;
	ld.global.f32 	%f28, [%rd18+12];
	add.f32 	%f29, %f27, %f28;
	cvt.f64.f32 	%fd3, %f29;
	mul.f64 	%fd4, %fd3, 0d3FC5555555555555;
	cvt.rn.f32.f64 	%f30, %fd4;
	st.global.f32 	[%rd19+4], %f30;
	ld.global.f32 	%f31, [%rd8+8];
	ld.global.f32 	%f32, [%rd10+8];
	fma.rn.f32 	%f33, %f1, %f31, %f32;
	ld.global.f32 	%f34, [%rd12+8];
	add.f32 	%f35, %f33, %f34;
	ld.global.f32 	%f36, [%rd14+8];
	add.f32 	%f37, %f35, %f36;
	ld.global.f32 	%f38, [%rd16+8];
	add.f32 	%f39, %f37, %f38;
	ld.global.f32 	%f40, [%rd18+8];
	add.f32 	%f41, %f39, %f40;
	ld.global.f32 	%f42, [%rd18+16];
	add.f32 	%f43, %f41, %f42;
	cvt.f64.f32 	%fd5, %f43;
	mul.f64 	%fd6, %fd5, 0d3FC5555555555555;
	cvt.rn.f32.f64 	%f44, %fd6;
	st.global.f32 	[%rd19+8], %f44;
	ld.global.f32 	%f45, [%rd8+12];
	ld.global.f32 	%f46, [%rd10+12];
	fma.rn.f32 	%f47, %f1, %f45, %f46;
	ld.global.f32 	%f48, [%rd12+12];
	add.f32 	%f49, %f47, %f48;
	ld.global.f32 	%f50, [%rd14+12];
	add.f32 	%f51, %f49, %f50;
	ld.global.f32 	%f52, [%rd16+12];
	add.f32 	%f53, %f51, %f52;
	ld.global.f32 	%f54, [%rd18+12];
	add.f32 	%f55, %f53, %f54;
	ld.global.f32 	%f56, [%rd18+20];
	add.f32 	%f57, %f55, %f56;
	cvt.f64.f32 	%fd7, %f57;
	mul.f64 	%fd8, %fd7, 0d3FC5555555555555;
	cvt.rn.f32.f64 	%f58, %fd8;
	st.global.f32 	[%rd19+12], %f58;
	add.s32 	%r76, %r76, 4;
	add.s32 	%r75, %r75, 4;
	add.s32 	%r74, %r74, 4;
	add.s32 	%r73, %r73, 4;
	add.s32 	%r72, %r72, 4;
	add.s32 	%r71, %r71, 4;
	add.s32 	%r70, %r70, 4;
	setp.ne.s32 	%p3, %r76, 0;
	@%p3 bra 	$L__BB0_5;
	add.s32 	%r78, %r75, 1;
$L__BB0_7:
	setp.eq.s32 	%p4, %r3, 0;
	@%p4 bra 	$L__BB0_12;
	and.b32  	%r54, %r34, 3;
	setp.eq.s32 	%p5, %r54, 3;
	@%p5 bra 	$L__BB0_10;
	add.s32 	%r55, %r78, %r9;
	add.s32 	%r56, %r78, %r10;
	add.s32 	%r57, %r78, %r11;
	add.s32 	%r58, %r78, %r12;
	add.s32 	%r59, %r55, %r34;
	add.s32 	%r60, %r55, -1;
	mul.wide.s32 	%rd20, %r55, 4;
	add.s64 	%rd21, %rd3, %rd20;
	ld.global.f32 	%f59, [%rd21];
	mul.wide.s32 	%rd22, %r56, 4;
	add.s64 	%rd23, %rd2, %rd22;
	ld.global.f32 	%f60, [%rd23];
	fma.rn.f32 	%f61, %f1, %f59, %f60;
	mul.wide.s32 	%rd24, %r57, 4;
	add.s64 	%rd25, %rd2, %rd24;
	ld.global.f32 	%f62, [%rd25];
	add.f32 	%f63, %f61, %f62;
	mul.wide.s32 	%rd26, %r58, 4;
	add.s64 	%rd27, %rd2, %rd26;
	ld.global.f32 	%f64, [%rd27];
	add.f32 	%f65, %f63, %f64;
	mul.wide.s32 	%rd28, %r59, 4;
	add.s64 	%rd29, %rd2, %rd28;
	ld.global.f32 	%f66, [%rd29];
	add.f32 	%f67, %f65, %f66;
	mul.wide.s32 	%rd30, %r60, 4;
	add.s64 	%rd31, %rd2, %rd30;
	ld.global.f32 	%f68, [%rd31];
	add.f32 	%f69, %f67, %f68;
	ld.global.f32 	%f70, [%rd31+8];
	add.f32 	%f71, %f69, %f70;
	cvt.f64.f32 	%fd9, %f71;
	mul.f64 	%fd10, %fd9, 0d3FC5555555555555;
	cvt.rn.f32.f64 	%f72, %fd10;
	add.s64 	%rd32, %rd1, %rd20;
	st.global.f32 	[%rd32], %f72;
	add.s32 	%r78, %r78, 2;
	ld.global.f32 	%f73, [%rd21+4];
	ld.global.f32 	%f74, [%rd23+4];
	fma.rn.f32 	%f75, %f1, %f73, %f74;
	ld.global.f32 	%f76, [%rd25+4];
	add.f32 	%f77, %f75, %f76;
	ld.global.f32 	%f78, [%rd27+4];
	add.f32 	%f79, %f77, %f78;
	ld.global.f32 	%f80, [%rd29+4];
	add.f32 	%f81, %f79, %f80;
	ld.global.f32 	%f82, [%rd31+4];
	add.f32 	%f83, %f81, %f82;
	ld.global.f32 	%f84, [%rd31+12];
	add.f32 	%f85, %f83, %f84;
	cvt.f64.f32 	%fd11, %f85;
	mul.f64 	%fd12, %fd11, 0d3FC5555555555555;
	cvt.rn.f32.f64 	%f86, %fd12;
	st.global.f32 	[%rd32+4], %f86;
$L__BB0_10:
	and.b32  	%r61, %r34, 1;
	setp.eq.b32 	%p6, %r61, 1;
	not.pred 	%p7, %p6;
	@%p7 bra 	$L__BB0_12;
	add.s32 	%r62, %r78, %r9;
	add.s32 	%r63, %r78, %r10;
	add.s32 	%r64, %r78, %r11;
	add.s32 	%r65, %r78, %r12;
	add.s32 	%r66, %r62, %r34;
	add.s32 	%r67, %r62, -1;
	mul.wide.s32 	%rd33, %r62, 4;
	add.s64 	%rd34, %rd3, %rd33;
	ld.global.f32 	%f87, [%rd34];
	mul.wide.s32 	%rd35, %r63, 4;
	add.s64 	%rd36, %rd2, %rd35;
	ld.global.f32 	%f88, [%rd36];
	fma.rn.f32 	%f89, %f1, %f87, %f88;
	mul.wide.s32 	%rd37, %r64, 4;
	add.s64 	%rd38, %rd2, %rd37;
	ld.global.f32 	%f90, [%rd38];
	add.f32 	%f91, %f89, %f90;
	mul.wide.s32 	%rd39, %r65, 4;
	add.s64 	%rd40, %rd2, %rd39;
	ld.global.f32 	%f92, [%rd40];
	add.f32 	%f93, %f91, %f92;
	mul.wide.s32 	%rd41, %r66, 4;
	add.s64 	%rd42, %rd2, %rd41;
	ld.global.f32 	%f94, [%rd42];
	add.f32 	%f95, %f93, %f94;
	mul.wide.s32 	%rd43, %r67, 4;
	add.s64 	%rd44, %rd2, %rd43;
	ld.global.f32 	%f96, [%rd44];
	add.f32 	%f97, %f95, %f96;
	ld.global.f32 	%f98, [%rd44+8];
	add.f32 	%f99, %f97, %f98;
	cvt.f64.f32 	%fd13, %f99;
	mul.f64 	%fd14, %fd13, 0d3FC5555555555555;
	cvt.rn.f32.f64 	%f100, %fd14;
	add.s64 	%rd45, %rd1, %rd33;
	st.global.f32 	[%rd45], %f100;
$L__BB0_12:
	add.s32 	%r69, %r69, 1;
	setp.ne.s32 	%p8, %r69, %r1;
	@%p8 bra 	$L__BB0_3;
	setp.ne.s32 	%p9, %r68, %r1;
	@%p9 bra 	$L__BB0_2;
$L__BB0_14:
	ret;

}


// ===== COMPILED SASS (sm_100) =====

	.target	sm_100

	.elftype	@"ET_EXEC"


//--------------------- .note.nv.tkinfo           --------------------------
	.section	.note.nv.tkinfo,"",@"SHT_NOTE"
	.sectionflags	@"SHF_NOTE_NV_TKINFO"
	.tkinfo
        /*0018*/ 	.word	0x00000002
        /*0030*/ 	.string	""
        /*0030*/ 	.string	"ptxas"
        /*0030*/ 	.string	"Cuda compilation tools, release 13.0, V13.0.88"
        /*0030*/ 	.string	"Build cuda_13.0.r13.0/compiler.36424714_0"
        /*0030*/ 	.string	"-arch sm_100 -m 64 "



//--------------------- .note.nv.cuinfo           --------------------------
	.section	.note.nv.cuinfo,"",@"SHT_NOTE"
	.sectionflags	@"SHF_NOTE_NV_CUINFO"
        /*0018*/ 	.short	0x0002
        /*001a*/ 	.short	0x0064
        /*001c*/ 	.short	0x0082
	.zero		2


//--------------------- .nv.info                  --------------------------
	.section	.nv.info,"",@"SHT_CUDA_INFO"
	.align	4


	//----- nvinfo : EIATTR_REGCOUNT
	.align		4
        /*0000*/ 	.byte	0x04, 0x2f
        /*0002*/ 	.short	(.L_1 - .L_0)
	.align		4
.L_0:
        /*0004*/ 	.word	index@(_Z5solvePfS_S_if)
        /*0008*/ 	.word	0x00000020


	//----- nvinfo : EIATTR_FRAME_SIZE
	.align		4
.L_1:
        /*000c*/ 	.byte	0x04, 0x11
        /*000e*/ 	.short	(.L_3 - .L_2)
	.align		4
.L_2:
        /*0010*/ 	.word	index@(_Z5solvePfS_S_if)
        /*0014*/ 	.word	0x00000000


	//----- nvinfo : EIATTR_MIN_STACK_SIZE
	.align		4
.L_3:
        /*0018*/ 	.byte	0x04, 0x12
        /*001a*/ 	.short	(.L_5 - .L_4)
	.align		4
.L_4:
        /*001c*/ 	.word	index@(_Z5solvePfS_S_if)
        /*0020*/ 	.word	0x00000000
.L_5:


//--------------------- .nv.compat                --------------------------
	.section	.nv.compat,"",@"SHT_CUDA_COMPAT_INFO"
	.align	4
        /*0000*/ 	.byte	0x02, 0x09, 0x00, 0x00, 0x02, 0x02, 0x01, 0x00, 0x02, 0x05, 0x05, 0x00, 0x03, 0x07, 0x01, 0x01
        /*0010*/ 	.byte	0x02, 0x03, 0x00, 0x00, 0x02, 0x06, 0x01, 0x00, 0x04, 0x0b, 0x08, 0x00, 0x01, 0x00, 0x00, 0x00
        /*0020*/ 	.byte	0x00, 0x00, 0x00, 0x00


//--------------------- .nv.info._Z5solvePfS_S_if --------------------------
	.section	.nv.info._Z5solvePfS_S_if,"",@"SHT_CUDA_INFO"
	.sectionflags	@""
	.align	4


	//----- nvinfo : EIATTR_CUDA_API_VERSION
	.align		4
        /*0000*/ 	.byte	0x04, 0x37
        /*0002*/ 	.short	(.L_7 - .L_6)
.L_6:
        /*0004*/ 	.word	0x00000082


	//----- nvinfo : EIATTR_KPARAM_INFO
	.align		4
.L_7:
        /*0008*/ 	.byte	0x04, 0x17
        /*000a*/ 	.short	(.L_9 - .L_8)
.L_8:
        /*000c*/ 	.word	0x00000000
        /*0010*/ 	.short	0x0004
        /*0012*/ 	.short	0x001c
        /*0014*/ 	.byte	0x00, 0xf0, 0x11, 0x00


	//----- nvinfo : EIATTR_KPARAM_INFO
	.align		4
.L_9:
        /*0018*/ 	.byte	0x04, 0x17
        /*001a*/ 	.short	(.L_11 - .L_10)
.L_10:
        /*001c*/ 	.word	0x00000000
        /*0020*/ 	.short	0x0003
        /*0022*/ 	.short	0x0018
        /*0024*/ 	.byte	0x00, 0xf0, 0x11, 0x00


	//----- nvinfo : EIATTR_KPARAM_INFO
	.align		4
.L_11:
        /*0028*/ 	.byte	0x04, 0x17
        /*002a*/ 	.short	(.L_13 - .L_12)
.L_12:
        /*002c*/ 	.word	0x00000000
        /*0030*/ 	.short	0x0002
        /*0032*/ 	.short	0x0010
        /*0034*/ 	.byte	0x00, 0xf5, 0x21, 0x00


	//----- nvinfo : EIATTR_KPARAM_INFO
	.align		4
.L_13:
        /*0038*/ 	.byte	0x04, 0x17
        /*003a*/ 	.short	(.L_15 - .L_14)
.L_14:
        /*003c*/ 	.word	0x00000000
        /*0040*/ 	.short	0x0001
        /*0042*/ 	.short	0x0008
        /*0044*/ 	.byte	0x00, 0xf5, 0x21, 0x00


	//----- nvinfo : EIATTR_KPARAM_INFO
	.align		4
.L_15:
        /*0048*/ 	.byte	0x04, 0x17
        /*004a*/ 	.short	(.L_17 - .L_16)
.L_16:
        /*004c*/ 	.word	0x00000000
        /*0050*/ 	.short	0x0000
        /*0052*/ 	.short	0x0000
        /*0054*/ 	.byte	0x00, 0xf5, 0x21, 0x00


	//----- nvinfo : EIATTR_SPARSE_MMA_MASK
	.align		4
.L_17:
        /*0058*/ 	.byte	0x03, 0x50
        /*005a*/ 	.short	0x0000


	//----- nvinfo : EIATTR_MAXREG_COUNT
	.align		4
        /*005c*/ 	.byte	0x03, 0x1b
        /*005e*/ 	.short	0x00ff


	//----- nvinfo : EIATTR_MERCURY_ISA_VERSION
	.align		4
        /*0060*/ 	.byte	0x03, 0x5f
        /*0062*/ 	.short	0x0101


	//----- nvinfo : EIATTR_VRC_CTA_INIT_COUNT
	.align		4
        /*0064*/ 	.byte	0x02, 0x4a
	.zero		1
	.zero		1


	//----- nvinfo : EIATTR_EXIT_INSTR_OFFSETS
	.align		4
        /*0068*/ 	.byte	0x04, 0x1c
        /*006a*/ 	.short	(.L_19 - .L_18)


	//   ....[0]....
.L_18:
        /*006c*/ 	.word	0x00000030


	//   ....[1]....
        /*0070*/ 	.word	0x00001080


	//----- nvinfo : EIATTR_CBANK_PARAM_SIZE
	.align		4
.L_19:
        /*0074*/ 	.byte	0x03, 0x19
        /*0076*/ 	.short	0x0020


	//----- nvinfo : EIATTR_PARAM_CBANK
	.align		4
        /*0078*/ 	.byte	0x04, 0x0a
        /*007a*/ 	.short	(.L_21 - .L_20)
	.align		4
.L_20:
        /*007c*/ 	.word	index@(.nv.constant0._Z5solvePfS_S_if)
        /*0080*/ 	.short	0x0380
        /*0082*/ 	.short	0x0020


	//----- nvinfo : EIATTR_SW_WAR
	.align		4
.L_21:
        /*0084*/ 	.byte	0x04, 0x36
        /*0086*/ 	.short	(.L_23 - .L_22)
.L_22:
        /*0088*/ 	.word	0x00000008
.L_23:


//--------------------- .nv.callgraph             --------------------------
	.section	.nv.callgraph,"",@"SHT_CUDA_CALLGRAPH"
	.align	4
	.sectionentsize	8
	.align		4
        /*0000*/ 	.word	0x00000000
	.align		4
        /*0004*/ 	.word	0xffffffff
	.align		4
        /*0008*/ 	.word	0x00000000
	.align		4
        /*000c*/ 	.word	0xfffffffe
	.align		4
        /*0010*/ 	.word	0x00000000
	.align		4
        /*0014*/ 	.word	0xfffffffd
	.align		4
        /*0018*/ 	.word	0x00000000
	.align		4
        /*001c*/ 	.word	0xfffffffc


//--------------------- .text._Z5solvePfS_S_if    --------------------------
	.section	.text._Z5solvePfS_S_if,"ax",@progbits
	.align	128
        .global         _Z5solvePfS_S_if
        .type           _Z5solvePfS_S_if,@function
        .size           _Z5solvePfS_S_if,(.L_x_7 - _Z5solvePfS_S_if)
        .other          _Z5solvePfS_S_if,@"STO_CUDA_ENTRY STV_DEFAULT"
_Z5solvePfS_S_if:
.text._Z5solvePfS_S_if:
[----:B------:R-:W-:Y:S08]  /*0000*/  LDC R1, c[0x0][0x37c] ;  /* 0x0000df00ff017b82 */ /* 0x000ff00000000800 */
[----:B------:R-:W0:Y:S02]  /*0010*/  LDC R0, c[0x0][0x398] ;  /* 0x0000e600ff007b82 */ /* 0x000e240000000800 */
[----:B0-----:R-:W-:-:S13]  /*0020*/  ISETP.GE.AND P0, PT, R0, 0x3, PT ;  /* 0x000000030000780c */ /* 0x001fda0003f06270 */
[----:B------:R-:W-:Y:S05]  /*0030*/  @!P0 EXIT ;  /* 0x000000000000894d */ /* 0x000fea0003800000 */
[----:B------:R-:W0:Y:S01]  /*0040*/  LDC R2, c[0x0][0x39c] ;  /* 0x0000e700ff027b82 */ /* 0x000e220000000800 */
[----:B------:R-:W-:Y:S01]  /*0050*/  IADD3 R0, PT, PT, R0, -0x2, RZ ;  /* 0xfffffffe00007810 */ /* 0x000fe20007ffe0ff */
[----:B------:R-:W1:Y:S03]  /*0060*/  LDCU.64 UR12, c[0x0][0x358] ;  /* 0x00006b00ff0c77ac */ /* 0x000e660008000a00 */
[----:B------:R-:W-:Y:S01]  /*0070*/  LOP3.LUT P0, RZ, R0, 0x3, RZ, 0xc0, !PT ;  /* 0x0000000300ff7812 */ /* 0x000fe2000780c0ff */
[----:B------:R-:W-:Y:S01]  /*0080*/  UMOV UR4, 0x1 ;  /* 0x0000000100047882 */ /* 0x000fe20000000000 */
[----:B01----:R-:W-:-:S11]  /*0090*/  FMUL R0, R2, R2 ;  /* 0x0000000202007220 */ /* 0x003fd60000400000 */
.L_x_5:
[----:B0-----:R-:W0:Y:S01]  /*00a0*/  LDCU UR16, c[0x0][0x398] ;  /* 0x00007300ff1077ac */ /* 0x001e220008000800 */
[----:B------:R-:W-:Y:S01]  /*00b0*/  UMOV UR9, UR4 ;  /* 0x0000000400097c82 */ /* 0x000fe20008000000 */
[----:B------:R-:W-:Y:S01]  /*00c0*/  UIADD3 UR4, UPT, UPT, UR4, 0x1, URZ ;  /* 0x0000000104047890 */ /* 0x000fe2000fffe0ff */
[----:B------:R-:W-:Y:S01]  /*00d0*/  UMOV UR14, 0x1 ;  /* 0x00000001000e7882 */ /* 0x000fe20000000000 */
[----:B0-----:R-:W-:-:S04]  /*00e0*/  UIADD3 UR5, UPT, UPT, UR16, -0x1, URZ ;  /* 0xffffffff10057890 */ /* 0x001fc8000fffe0ff */
[----:B-12---:R-:W-:-:S11]  /*00f0*/  UISETP.NE.AND UP0, UPT, UR4, UR5, UPT ;  /* 0x000000050400728c */ /* 0x006fd6000bf05270 */
.L_x_4:
[----:B0-----:R-:W0:Y:S01]  /*0100*/  LDCU UR5, c[0x0][0x398] ;  /* 0x00007300ff0577ac */ /* 0x001e220008000800 */
[----:B--2---:R-:W-:Y:S01]  /*0110*/  HFMA2 R7, -RZ, RZ, 0, 5.9604644775390625e-08 ;  /* 0x00000001ff077431 */ /* 0x004fe200000001ff */
[----:B-1----:R-:W1:Y:S01]  /*0120*/  LDCU UR11, c[0x0][0x398] ;  /* 0x00007300ff0b77ac */ /* 0x002e620008000800 */
[----:B------:R-:W-:-:S04]  /*0130*/  UIADD3 UR17, UPT, UPT, UR16, -0x3, URZ ;  /* 0xfffffffd10117890 */ /* 0x000fc8000fffe0ff */
[----:B------:R-:W-:Y:S02]  /*0140*/  UISETP.GE.U32.AND UP1, UPT, UR17, 0x3, UPT ;  /* 0x000000031100788c */ /* 0x000fe4000bf26070 */
[----:B0-----:R-:W-:Y:S02]  /*0150*/  UIMAD UR6, UR9, UR5, UR5 ;  /* 0x00000005090672a4 */ /* 0x001fe4000f8e0205 */
[----:B------:R-:W-:Y:S02]  /*0160*/  UIADD3 UR7, UPT, UPT, -UR5, URZ, URZ ;  /* 0x000000ff05077290 */ /* 0x000fe4000fffe1ff */
[----:B-1----:R-:W-:Y:S02]  /*0170*/  UIMAD UR5, UR9, UR11, UR14 ;  /* 0x0000000b090572a4 */ /* 0x002fe4000f8e020e */
[----:B------:R-:W-:Y:S02]  /*0180*/  ULEA UR7, UR7, UR6, 0x1 ;  /* 0x0000000607077291 */ /* 0x000fe4000f8e08ff */
[----:B------:R-:W-:-:S02]  /*0190*/  UIADD3 UR6, UPT, UPT, UR5, UR11, URZ ;  /* 0x0000000b05067290 */ /* 0x000fc4000fffe0ff */
[----:B------:R-:W-:Y:S02]  /*01a0*/  UIADD3 UR8, UPT, UPT, UR5, -0x1, URZ ;  /* 0xffffffff05087890 */ /* 0x000fe4000fffe0ff */
[----:B------:R-:W-:Y:S02]  /*01b0*/  UIADD3 UR7, UPT, UPT, UR7, UR14, URZ ;  /* 0x0000000e07077290 */ /* 0x000fe4000fffe0ff */
[----:B------:R-:W-:Y:S02]  /*01c0*/  UIMAD UR15, UR5, UR11, URZ ;  /* 0x0000000b050f72a4 */ /* 0x000fe4000f8e02ff */
[----:B------:R-:W-:Y:S02]  /*01d0*/  UIMAD UR10, UR6, UR11, URZ ;  /* 0x0000000b060a72a4 */ /* 0x000fe4000f8e02ff */
[----:B------:R-:W-:Y:S02]  /*01e0*/  UIMAD UR8, UR8, UR11, URZ ;  /* 0x0000000b080872a4 */ /* 0x000fe4000f8e02ff */
[----:B------:R-:W-:Y:S01]  /*01f0*/  UIMAD UR7, UR7, UR11, URZ ;  /* 0x0000000b070772a4 */ /* 0x000fe2000f8e02ff */
[----:B------:R-:W-:Y:S11]  /*0200*/  BRA.U !UP1, `(.L_x_0) ;  /* 0x0000000509a47547 */ /* 0x000ff6000b800000 */
[----:B------:R-:W-:Y:S01]  /*0210*/  UIMAD UR5, UR5, UR11, UR11 ;  /* 0x0000000b050572a4 */ /* 0x000fe2000f8e020b */
[----:B------:R-:W-:Y:S01]  /*0220*/  MOV R7, RZ ;  /* 0x000000ff00077202 */ /* 0x000fe20000000f00 */
[----:B------:R-:W-:Y:S01]  /*0230*/  UIADD3 UR6, UPT, UPT, UR11, -0x2, URZ ;  /* 0xfffffffe0b067890 */ /* 0x000fe2000fffe0ff */
[----:B------:R-:W-:Y:S02]  /*0240*/  MOV R4, UR8 ;  /* 0x0000000800047c02 */ /* 0x000fe40008000f00 */
[----:B------:R-:W-:Y:S01]  /*0250*/  MOV R5, UR7 ;  /* 0x0000000700057c02 */ /* 0x000fe20008000f00 */
[----:B------:R-:W-:Y:S01]  /*0260*/  ULOP3.LUT UR6, UR6, 0xfffffffc, URZ, 0xc0, !UPT ;  /* 0xfffffffc06067892 */ /* 0x000fe2000f8ec0ff */
[----:B------:R-:W-:Y:S02]  /*0270*/  MOV R6, UR10 ;  /* 0x0000000a00067c02 */ /* 0x000fe40008000f00 */
[----:B------:R-:W-:Y:S01]  /*0280*/  MOV R3, UR15 ;  /* 0x0000000f00037c02 */ /* 0x000fe20008000f00 */
[----:B------:R-:W-:Y:S01]  /*0290*/  UIADD3 UR6, UPT, UPT, -UR6, URZ, URZ ;  /* 0x000000ff06067290 */ /* 0x000fe2000fffe1ff */
[----:B------:R-:W-:-:S11]  /*02a0*/  MOV R2, UR5 ;  /* 0x0000000500027c02 */ /* 0x000fd60008000f00 */
.L_x_1:
[----:B0-----:R-:W0:Y:S01]  /*02b0*/  LDC.64 R20, c[0x0][0x388] ;  /* 0x0000e200ff147b82 */ /* 0x001e220000000a00 */
[----:B------:R-:W-:Y:S02]  /*02c0*/  IADD3 R25, PT, PT, R3, 0x1, RZ ;  /* 0x0000000103197810 */ /* 0x000fe40007ffe0ff */
[----:B------:R-:W-:-:S05]  /*02d0*/  IADD3 R15, PT, PT, R6, 0x1, RZ ;  /* 0x00000001060f7810 */ /* 0x000fca0007ffe0ff */
[----:B------:R-:W1:Y:S01]  /*02e0*/  LDC.64 R12, c[0x0][0x380] ;  /* 0x0000e000ff0c7b82 */ /* 0x000e620000000a00 */
[----:B0-----:R-:W-:-:S05]  /*02f0*/  IMAD.WIDE R20, R25, 0x4, R20 ;  /* 0x0000000419147825 */ /* 0x001fca00078e0214 */
[----:B------:R-:W2:Y:S01]  /*0300*/  LDG.E R9, desc[UR12][R20.64] ;  /* 0x0000000c14097981 */ /* 0x000ea2000c1e1900 */
[----:B-1----:R-:W-:-:S05]  /*0310*/  IMAD.WIDE R14, R15, 0x4, R12 ;  /* 0x000000040f0e7825 */ /* 0x002fca00078e020c */
[----:B------:R-:W2:Y:S01]  /*0320*/  LDG.E R23, desc[UR12][R14.64] ;  /* 0x0000000c0e177981 */ /* 0x000ea2000c1e1900 */
[----:B------:R-:W-:Y:S02]  /*0330*/  IADD3 R11, PT, PT, R5, 0x1, RZ ;  /* 0x00000001050b7810 */ /* 0x000fe40007ffe0ff */
[----:B------:R-:W-:-:S03]  /*0340*/  IADD3 R19, PT, PT, R4, 0x1, RZ ;  /* 0x0000000104137810 */ /* 0x000fc60007ffe0ff */
[----:B------:R-:W-:Y:S01]  /*0350*/  IMAD.WIDE R10, R11, 0x4, R12 ;  /* 0x000000040b0a7825 */ /* 0x000fe200078e020c */
[----:B------:R-:W-:-:S03]  /*0360*/  IADD3 R17, PT, PT, R2, 0x1, RZ ;  /* 0x0000000102117810 */ /* 0x000fc60007ffe0ff */
[--C-:B------:R-:W-:Y:S01]  /*0370*/  IMAD.WIDE R18, R19, 0x4, R12.reuse ;  /* 0x0000000413127825 */ /* 0x100fe200078e020c */
[----:B------:R-:W3:Y:S03]  /*0380*/  LDG.E R8, desc[UR12][R10.64] ;  /* 0x0000000c0a087981 */ /* 0x000ee6000c1e1900 */
[--C-:B------:R-:W-:Y:S01]  /*0390*/  IMAD.WIDE R16, R17, 0x4, R12.reuse ;  /* 0x0000000411107825 */ /* 0x100fe200078e020c */
[----:B------:R-:W4:Y:S03]  /*03a0*/  LDG.E R22, desc[UR12][R18.64] ;  /* 0x0000000c12167981 */ /* 0x000f26000c1e1900 */
[----:B------:R-:W-:Y:S01]  /*03b0*/  IMAD.WIDE R12, R3, 0x4, R12 ;  /* 0x00000004030c7825 */ /* 0x000fe200078e020c */
[----:B------:R-:W5:Y:S04]  /*03c0*/  LDG.E R26, desc[UR12][R16.64] ;  /* 0x0000000c101a7981 */ /* 0x000f68000c1e1900 */
[----:B------:R-:W5:Y:S01]  /*03d0*/  LDG.E R24, desc[UR12][R12.64] ;  /* 0x0000000c0c187981 */ /* 0x000f62000c1e1900 */
[----:B--2---:R-:W-:-:S03]  /*03e0*/  FFMA R23, R0, R9, R23 ;  /* 0x0000000900177223 */ /* 0x004fc60000000017 */
[----:B------:R-:W2:Y:S01]  /*03f0*/  LDG.E R9, desc[UR12][R12.64+0x8] ;  /* 0x0000080c0c097981 */ /* 0x000ea2000c1e1900 */
[----:B---3--:R-:W-:-:S04]  /*0400*/  FADD R23, R23, R8 ;  /* 0x0000000817177221 */ /* 0x008fc80000000000 */
[----:B----4-:R-:W-:-:S04]  /*0410*/  FADD R23, R23, R22 ;  /* 0x0000001617177221 */ /* 0x010fc80000000000 */
[----:B-----5:R-:W-:-:S04]  /*0420*/  FADD R23, R23, R26 ;  /* 0x0000001a17177221 */ /* 0x020fc80000000000 */
[----:B------:R-:W-:Y:S01]  /*0430*/  FADD R24, R23, R24 ;  /* 0x0000001817187221 */ /* 0x000fe20000000000 */
[----:B------:R-:W-:Y:S01]  /*0440*/  UMOV UR10, 0x55555555 ;  /* 0x55555555000a7882 */ /* 0x000fe20000000000 */
[----:B------:R-:W-:Y:S02]  /*0450*/  UMOV UR11, 0x3fc55555 ;  /* 0x3fc55555000b7882 */ /* 0x000fe40000000000 */
[----:B--2---:R-:W-:Y:S02]  /*0460*/  FADD R24, R24, R9 ;  /* 0x0000000918187221 */ /* 0x004fe40000000000 */
[----:B------:R-:W0:Y:S02]  /*0470*/  LDC.64 R8, c[0x0][0x390] ;  /* 0x0000e400ff087b82 */ /* 0x000e240000000a00 */
[----:B------:R-:W1:Y:S02]  /*0480*/  F2F.F64.F32 R22, R24 ;  /* 0x0000001800167310 */ /* 0x000e640000201800 */
[----:B-1----:R-:W-:-:S10]  /*0490*/  DMUL R22, R22, UR10 ;  /* 0x0000000a16167c28 */ /* 0x002fd40008000000 */
[----:B------:R-:W1:Y:S01]  /*04a0*/  F2F.F32.F64 R23, R22 ;  /* 0x0000001600177310 */ /* 0x000e620000301000 */
[----:B0-----:R-:W-:-:S05]  /*04b0*/  IMAD.WIDE R8, R25, 0x4, R8 ;  /* 0x0000000419087825 */ /* 0x001fca00078e0208 */
[----:B-1----:R0:W-:Y:S04]  /*04c0*/  STG.E desc[UR12][R8.64], R23 ;  /* 0x0000001708007986 */ /* 0x0021e8000c10190c */
[----:B------:R-:W2:Y:S04]  /*04d0*/  LDG.E R25, desc[UR12][R20.64+0x4] ;  /* 0x0000040c14197981 */ /* 0x000ea8000c1e1900 */
[----:B------:R-:W2:Y:S04]  /*04e0*/  LDG.E R27, desc[UR12][R14.64+0x4] ;  /* 0x0000040c0e1b7981 */ /* 0x000ea8000c1e1900 */
[----:B------:R-:W3:Y:S04]  /*04f0*/  LDG.E R28, desc[UR12][R10.64+0x4] ;  /* 0x0000040c0a1c7981 */ /* 0x000ee8000c1e1900 */
[----:B------:R-:W4:Y:S04]  /*0500*/  LDG.E R26, desc[UR12][R18.64+0x4] ;  /* 0x0000040c121a7981 */ /* 0x000f28000c1e1900 */
[----:B------:R-:W5:Y:S04]  /*0510*/  LDG.E R24, desc[UR12][R16.64+0x4] ;  /* 0x0000040c10187981 */ /* 0x000f68000c1e1900 */
[----:B------:R-:W5:Y:S01]  /*0520*/  LDG.E R29, desc[UR12][R12.64+0xc] ;  /* 0x00000c0c0c1d7981 */ /* 0x000f62000c1e1900 */
[----:B--2---:R-:W-:-:S03]  /*0530*/  FFMA R27, R0, R25, R27 ;  /* 0x00000019001b7223 */ /* 0x004fc6000000001b */
[----:B------:R-:W2:Y:S01]  /*0540*/  LDG.E R25, desc[UR12][R12.64+0x4] ;  /* 0x0000040c0c197981 */ /* 0x000ea2000c1e1900 */
[----:B---3--:R-:W-:-:S04]  /*0550*/  FADD R27, R27, R28 ;  /* 0x0000001c1b1b7221 */ /* 0x008fc80000000000 */
[----:B----4-:R-:W-:-:S04]  /*0560*/  FADD R27, R27, R26 ;  /* 0x0000001a1b1b7221 */ /* 0x010fc80000000000 */
[----:B-----5:R-:W-:-:S04]  /*0570*/  FADD R24, R27, R24 ;  /* 0x000000181b187221 */ /* 0x020fc80000000000 */
[----:B--2---:R-:W-:-:S04]  /*0580*/  FADD R24, R24, R25 ;  /* 0x0000001918187221 */ /* 0x004fc80000000000 */
[----:B------:R-:W-:-:S04]  /*0590*/  FADD R29, R24, R29 ;  /* 0x0000001d181d7221 */ /* 0x000fc80000000000 */
[----:B0-----:R-:W0:Y:S02]  /*05a0*/  F2F.F64.F32 R22, R29 ;  /* 0x0000001d00167310 */ /* 0x001e240000201800 */
[----:B0-----:R-:W-:-:S10]  /*05b0*/  DMUL R22, R22, UR10 ;  /* 0x0000000a16167c28 */ /* 0x001fd40008000000 */
[----:B------:R-:W0:Y:S02]  /*05c0*/  F2F.F32.F64 R23, R22 ;  /* 0x0000001600177310 */ /* 0x000e240000301000 */
[----:B0-----:R0:W-:Y:S04]  /*05d0*/  STG.E desc[UR12][R8.64+0x4], R23 ;  /* 0x0000041708007986 */ /* 0x0011e8000c10190c */
        /* <DEDUP_REMOVED lines=22> */
[----:B------:R-:W5:Y:S04]  /*0740*/  LDG.E R25, desc[UR12][R12.64+0xc] ;  /* 0x00000c0c0c197981 */ /* 0x000f68000c1e1900 */
[----:B------:R-:W5:Y:S01]  /*0750*/  LDG.E R27, desc[UR12][R12.64+0x14] ;  /* 0x0000140c0c1b7981 */ /* 0x000f62000c1e1900 */
[----:B------:R-:W-:-:S04]  /*0760*/  UIADD3 UR6, UPT, UPT, UR6, 0x4, URZ ;  /* 0x0000000406067890 */ /* 0x000fc8000fffe0ff */
[----:B------:R-:W-:Y:S01]  /*0770*/  UISETP.NE.AND UP1, UPT, UR6, URZ, UPT ;  /* 0x000000ff0600728c */ /* 0x000fe2000bf25270 */
[----:B------:R-:W-:Y:S02]  /*0780*/  IADD3 R7, PT, PT, R7, 0x4, RZ ;  /* 0x0000000407077810 */ /* 0x000fe40007ffe0ff */
[----:B------:R-:W-:Y:S02]  /*0790*/  IADD3 R2, PT, PT, R2, 0x4, RZ ;  /* 0x0000000402027810 */ /* 0x000fe40007ffe0ff */
[----:B------:R-:W-:Y:S02]  /*07a0*/  IADD3 R6, PT, PT, R6, 0x4, RZ ;  /* 0x0000000406067810 */ /* 0x000fe40007ffe0ff */
[----:B------:R-:W-:Y:S02]  /*07b0*/  IADD3 R5, PT, PT, R5, 0x4, RZ ;  /* 0x0000000405057810 */ /* 0x000fe40007ffe0ff */
[----:B------:R-:W-:Y:S02]  /*07c0*/  IADD3 R4, PT, PT, R4, 0x4, RZ ;  /* 0x0000000404047810 */ /* 0x000fe40007ffe0ff */
[----:B------:R-:W-:Y:S01]  /*07d0*/  IADD3 R3, PT, PT, R3, 0x4, RZ ;  /* 0x0000000403037810 */ /* 0x000fe20007ffe0ff */
[----:B--2---:R-:W-:-:S04]  /*07e0*/  FFMA R24, R0, R21, R15 ;  /* 0x0000001500187223 */ /* 0x004fc8000000000f */
[----:B---3--:R-:W-:-:S04]  /*07f0*/  FADD R24, R24, R11 ;  /* 0x0000000b18187221 */ /* 0x008fc80000000000 */
[----:B----4-:R-:W-:-:S04]  /*0800*/  FADD R24, R24, R19 ;  /* 0x0000001318187221 */ /* 0x010fc80000000000 */
[----:B-----5:R-:W-:-:S04]  /*0810*/  FADD R24, R24, R17 ;  /* 0x0000001118187221 */ /* 0x020fc80000000000 */
[----:B------:R-:W-:-:S04]  /*0820*/  FADD R24, R24, R25 ;  /* 0x0000001918187221 */ /* 0x000fc80000000000 */
[----:B------:R-:W-:-:S04]  /*0830*/  FADD R24, R24, R27 ;  /* 0x0000001b18187221 */ /* 0x000fc80000000000 */
[----:B------:R-:W1:Y:S02]  /*0840*/  F2F.F64.F32 R10, R24 ;  /* 0x00000018000a7310 */ /* 0x000e640000201800 */
[----:B-1----:R-:W-:-:S10]  /*0850*/  DMUL R10, R10, UR10 ;  /* 0x0000000a0a0a7c28 */ /* 0x002fd40008000000 */
[----:B------:R-:W1:Y:S02]  /*0860*/  F2F.F32.F64 R11, R10 ;  /* 0x0000000a000b7310 */ /* 0x000e640000301000 */
[----:B-1----:R0:W-:Y:S01]  /*0870*/  STG.E desc[UR12][R8.64+0xc], R11 ;  /* 0x00000c0b08007986 */ /* 0x0021e2000c10190c */
[----:B------:R-:W-:Y:S05]  /*0880*/  BRA.U UP1, `(.L_x_1) ;  /* 0xfffffff901887547 */ /* 0x000fea000b83ffff */
[----:B------:R-:W-:-:S07]  /*0890*/  IADD3 R7, PT, PT, R7, 0x1, RZ ;  /* 0x0000000107077810 */ /* 0x000fce0007ffe0ff */
.L_x_0:
[----:B------:R-:W-:Y:S05]  /*08a0*/  @!P0 BRA `(.L_x_2) ;  /* 0x0000000400dc8947 */ /* 0x000fea0003800000 */
[----:B------:R-:W1:Y:S02]  /*08b0*/  LDCU UR8, c[0x0][0x398] ;  /* 0x00007300ff0877ac */ /* 0x000e640008000800 */
[----:B-1----:R-:W-:Y:S02]  /*08c0*/  ULOP3.LUT UR5, UR8, 0x3, URZ, 0xc0, !UPT ;  /* 0x0000000308057892 */ /* 0x002fe4000f8ec0ff */
[----:B------:R-:W-:Y:S02]  /*08d0*/  ULOP3.LUT UR6, UR8, 0x1, URZ, 0xc0, !UPT ;  /* 0x0000000108067892 */ /* 0x000fe4000f8ec0ff */
[----:B------:R-:W-:Y:S02]  /*08e0*/  UISETP.NE.AND UP1, UPT, UR5, 0x3, UPT ;  /* 0x000000030500788c */ /* 0x000fe4000bf25270 */
[----:B------:R-:W-:-:S07]  /*08f0*/  UISETP.NE.U32.AND UP2, UPT, UR6, 0x1, UPT ;  /* 0x000000010600788c */ /* 0x000fce000bf45070 */
[----:B------:R-:W-:Y:S05]  /*0900*/  BRA.U !UP1, `(.L_x_3) ;  /* 0x0000000509047547 */ /* 0x000fea000b800000 */
[----:B------:R-:W1:Y:S01]  /*0910*/  LDC R4, c[0x0][0x398] ;  /* 0x0000e600ff047b82 */ /* 0x000e620000000800 */
[----:B------:R-:W-:-:S04]  /*0920*/  UIMAD UR5, UR9, UR8, UR14 ;  /* 0x00000008090572a4 */ /* 0x000fc8000f8e020e */
[----:B------:R-:W-:Y:S02]  /*0930*/  UIADD3 UR6, UPT, UPT, UR5, UR8, URZ ;  /* 0x0000000805067290 */ /* 0x000fe4000fffe0ff */
[----:B------:R-:W-:Y:S01]  /*0940*/  UIMAD UR7, UR5, UR8, URZ ;  /* 0x00000008050772a4 */ /* 0x000fe2000f8e02ff */
[----:B------:R-:W2:Y:S01]  /*0950*/  LDC.64 R2, c[0x0][0x388] ;  /* 0x0000e200ff027b82 */ /* 0x000ea20000000a00 */
[----:B------:R-:W-:Y:S02]  /*0960*/  UIMAD UR6, UR6, UR8, URZ ;  /* 0x00000008060672a4 */ /* 0x000fe4000f8e02ff */
[----:B------:R-:W-:Y:S02]  /*0970*/  UIADD3 UR5, UPT, UPT, UR5, -0x1, URZ ;  /* 0xffffffff05057890 */ /* 0x000fe4000fffe0ff */
[----:B------:R-:W-:Y:S02]  /*0980*/  IADD3 R6, PT, PT, R7, UR7, RZ ;  /* 0x0000000707067c10 */ /* 0x000fe4000fffe0ff */
[----:B------:R-:W-:Y:S01]  /*0990*/  UIMAD UR5, UR5, UR8, URZ ;  /* 0x00000008050572a4 */ /* 0x000fe2000f8e02ff */
[----:B------:R-:W3:Y:S01]  /*09a0*/  LDC.64 R12, c[0x0][0x380] ;  /* 0x0000e000ff0c7b82 */ /* 0x000ee20000000a00 */
[C---:B-1----:R-:W-:Y:S01]  /*09b0*/  IMAD R5, R4.reuse, UR9, R4 ;  /* 0x0000000904057c24 */ /* 0x042fe2000f8e0204 */
[----:B------:R-:W-:-:S03]  /*09c0*/  IADD3 R4, PT, PT, -R4, RZ, RZ ;  /* 0x000000ff04047210 */ /* 0x000fc60007ffe1ff */
[C---:B0-----:R-:W-:Y:S02]  /*09d0*/  IADD3 R11, PT, PT, R7.reuse, UR5, RZ ;  /* 0x00000005070b7c10 */ /* 0x041fe4000fffe0ff */
[----:B------:R-:W-:Y:S02]  /*09e0*/  LEA R4, R4, R5, 0x1 ;  /* 0x0000000504047211 */ /* 0x000fe400078e08ff */
[----:B------:R-:W-:Y:S01]  /*09f0*/  IADD3 R5, PT, PT, R7, UR6, RZ ;  /* 0x0000000607057c10 */ /* 0x000fe2000fffe0ff */
[----:B--2---:R-:W-:Y:S01]  /*0a00*/  IMAD.WIDE R2, R6, 0x4, R2 ;  /* 0x0000000406027825 */ /* 0x004fe200078e0202 */
[----:B------:R-:W-:Y:S02]  /*0a10*/  IADD3 R4, PT, PT, R4, UR14, RZ ;  /* 0x0000000e04047c10 */ /* 0x000fe4000fffe0ff */
[----:B------:R-:W-:Y:S02]  /*0a20*/  IADD3 R15, PT, PT, R6, UR8, RZ ;  /* 0x00000008060f7c10 */ /* 0x000fe4000fffe0ff */
[----:B------:R-:W2:Y:S01]  /*0a30*/  LDG.E R19, desc[UR12][R2.64] ;  /* 0x0000000c02137981 */ /* 0x000ea2000c1e1900 */
[----:B------:R-:W-:-:S05]  /*0a40*/  IMAD R4, R4, UR8, RZ ;  /* 0x0000000804047c24 */ /* 0x000fca000f8e02ff */
[----:B------:R-:W-:Y:S01]  /*0a50*/  IADD3 R9, PT, PT, R4, R7, RZ ;  /* 0x0000000704097210 */ /* 0x000fe20007ffe0ff */
[----:B---3--:R-:W-:-:S04]  /*0a60*/  IMAD.WIDE R4, R5, 0x4, R12 ;  /* 0x0000000405047825 */ /* 0x008fc800078e020c */
[--C-:B------:R-:W-:Y:S01]  /*0a70*/  IMAD.WIDE R8, R9, 0x4, R12.reuse ;  /* 0x0000000409087825 */ /* 0x100fe200078e020c */
[----:B------:R-:W2:Y:S03]  /*0a80*/  LDG.E R21, desc[UR12][R4.64] ;  /* 0x0000000c04157981 */ /* 0x000ea6000c1e1900 */
[--C-:B------:R-:W-:Y:S01]  /*0a90*/  IMAD.WIDE R10, R11, 0x4, R12.reuse ;  /* 0x000000040b0a7825 */ /* 0x100fe200078e020c */
[----:B------:R-:W3:Y:S01]  /*0aa0*/  LDG.E R16, desc[UR12][R8.64] ;  /* 0x0000000c08107981 */ /* 0x000ee2000c1e1900 */
[----:B------:R-:W-:Y:S02]  /*0ab0*/  IADD3 R17, PT, PT, R6, -0x1, RZ ;  /* 0xffffffff06117810 */ /* 0x000fe40007ffe0ff */
[--C-:B------:R-:W-:Y:S01]  /*0ac0*/  IMAD.WIDE R14, R15, 0x4, R12.reuse ;  /* 0x000000040f0e7825 */ /* 0x100fe200078e020c */
[----:B------:R-:W4:Y:S03]  /*0ad0*/  LDG.E R23, desc[UR12][R10.64] ;  /* 0x0000000c0a177981 */ /* 0x000f26000c1e1900 */
[----:B------:R-:W-:-:S02]  /*0ae0*/  IMAD.WIDE R12, R17, 0x4, R12 ;  /* 0x00000004110c7825 */ /* 0x000fc400078e020c */
[----:B------:R-:W5:Y:S04]  /*0af0*/  LDG.E R17, desc[UR12][R14.64] ;  /* 0x0000000c0e117981 */ /* 0x000f68000c1e1900 */
[----:B------:R-:W5:Y:S04]  /*0b00*/  LDG.E R25, desc[UR12][R12.64] ;  /* 0x0000000c0c197981 */ /* 0x000f68000c1e1900 */
[----:B------:R-:W5:Y:S01]  /*0b10*/  LDG.E R27, desc[UR12][R12.64+0x8] ;  /* 0x0000080c0c1b7981 */ /* 0x000f62000c1e1900 */
[----:B------:R-:W-:Y:S01]  /*0b20*/  UMOV UR6, 0x55555555 ;  /* 0x5555555500067882 */ /* 0x000fe20000000000 */
[----:B------:R-:W-:Y:S01]  /*0b30*/  UMOV UR7, 0x3fc55555 ;  /* 0x3fc5555500077882 */ /* 0x000fe20000000000 */
[----:B--2---:R-:W-:-:S02]  /*0b40*/  FFMA R19, R0, R19, R21 ;  /* 0x0000001300137223 */ /* 0x004fc40000000015 */
[----:B------:R-:W0:Y:S02]  /*0b50*/  LDC.64 R20, c[0x0][0x390] ;  /* 0x0000e400ff147b82 */ /* 0x000e240000000a00 */
[----:B---3--:R-:W-:-:S04]  /*0b60*/  FADD R16, R19, R16 ;  /* 0x0000001013107221 */ /* 0x008fc80000000000 */
[----:B----4-:R-:W-:-:S04]  /*0b70*/  FADD R16, R16, R23 ;  /* 0x0000001710107221 */ /* 0x010fc80000000000 */
[----:B-----5:R-:W-:-:S04]  /*0b80*/  FADD R16, R16, R17 ;  /* 0x0000001110107221 */ /* 0x020fc80000000000 */
[----:B------:R-:W-:-:S04]  /*0b90*/  FADD R16, R16, R25 ;  /* 0x0000001910107221 */ /* 0x000fc80000000000 */
[----:B------:R-:W-:-:S04]  /*0ba0*/  FADD R27, R16, R27 ;  /* 0x0000001b101b7221 */ /* 0x000fc80000000000 */
        /* <DEDUP_REMOVED lines=10> */
[----:B------:R-:W5:Y:S04]  /*0c50*/  LDG.E R21, desc[UR12][R12.64+0x4] ;  /* 0x0000040c0c157981 */ /* 0x000f68000c1e1900 */
[----:B------:R-:W5:Y:S01]  /*0c60*/  LDG.E R23, desc[UR12][R12.64+0xc] ;  /* 0x00000c0c0c177981 */ /* 0x000f62000c1e1900 */
[----:B------:R-:W-:Y:S01]  /*0c70*/  IADD3 R7, PT, PT, R7, 0x2, RZ ;  /* 0x0000000207077810 */ /* 0x000fe20007ffe0ff */
[----:B--2---:R-:W-:-:S04]  /*0c80*/  FFMA R6, R0, R3, R5 ;  /* 0x0000000300067223 */ /* 0x004fc80000000005 */
[----:B---3--:R-:W-:-:S04]  /*0c90*/  FADD R6, R6, R9 ;  /* 0x0000000906067221 */ /* 0x008fc80000000000 */
[----:B----4-:R-:W-:-:S04]  /*0ca0*/  FADD R6, R6, R11 ;  /* 0x0000000b06067221 */ /* 0x010fc80000000000 */
[----:B-----5:R-:W-:-:S04]  /*0cb0*/  FADD R6, R6, R15 ;  /* 0x0000000f06067221 */ /* 0x020fc80000000000 */
[----:B------:R-:W-:-:S04]  /*0cc0*/  FADD R6, R6, R21 ;  /* 0x0000001506067221 */ /* 0x000fc80000000000 */
[----:B------:R-:W-:-:S04]  /*0cd0*/  FADD R6, R6, R23 ;  /* 0x0000001706067221 */ /* 0x000fc80000000000 */
[----:B------:R-:W0:Y:S02]  /*0ce0*/  F2F.F64.F32 R2, R6 ;  /* 0x0000000600027310 */ /* 0x000e240000201800 */
[----:B0-----:R-:W-:-:S10]  /*0cf0*/  DMUL R2, R2, UR6 ;  /* 0x0000000602027c28 */ /* 0x001fd40008000000 */
[----:B------:R-:W0:Y:S02]  /*0d00*/  F2F.F32.F64 R3, R2 ;  /* 0x0000000200037310 */ /* 0x000e240000301000 */
[----:B0-----:R1:W-:Y:S02]  /*0d10*/  STG.E desc[UR12][R16.64+0x4], R3 ;  /* 0x0000040310007986 */ /* 0x0013e4000c10190c */
.L_x_3:
[----:B------:R-:W-:Y:S05]  /*0d20*/  BRA.U UP2, `(.L_x_2) ;  /* 0x0000000102bc7547 */ /* 0x000fea000b800000 */
[----:B------:R-:W1:Y:S01]  /*0d30*/  LDC R2, c[0x0][0x398] ;  /* 0x0000e600ff027b82 */ /* 0x000e620000000800 */
[----:B------:R-:W-:-:S04]  /*0d40*/  UIMAD UR5, UR9, UR8, UR14 ;  /* 0x00000008090572a4 */ /* 0x000fc8000f8e020e */
[----:B------:R-:W-:Y:S02]  /*0d50*/  UIADD3 UR6, UPT, UPT, UR5, UR8, URZ ;  /* 0x0000000805067290 */ /* 0x000fe4000fffe0ff */
[----:B------:R-:W-:Y:S01]  /*0d60*/  UIMAD UR7, UR5, UR8, URZ ;  /* 0x00000008050772a4 */ /* 0x000fe2000f8e02ff */
[----:B------:R-:W2:Y:S01]  /*0d70*/  LDC.64 R4, c[0x0][0x380] ;  /* 0x0000e000ff047b82 */ /* 0x000ea20000000a00 */
[----:B------:R-:W-:Y:S02]  /*0d80*/  UIMAD UR6, UR6, UR8, URZ ;  /* 0x00000008060672a4 */ /* 0x000fe4000f8e02ff */
[----:B------:R-:W-:-:S04]  /*0d90*/  UIADD3 UR5, UPT, UPT, UR5, -0x1, URZ ;  /* 0xffffffff05057890 */ /* 0x000fc8000fffe0ff */
[----:B0-----:R-:W-:Y:S01]  /*0da0*/  IADD3 R11, PT, PT, R7, UR6, RZ ;  /* 0x00000006070b7c10 */ /* 0x001fe2000fffe0ff */
[----:B------:R-:W0:Y:S01]  /*0db0*/  LDC.64 R8, c[0x0][0x388] ;  /* 0x0000e200ff087b82 */ /* 0x000e220000000a00 */
[----:B------:R-:W-:Y:S01]  /*0dc0*/  UIMAD UR5, UR5, UR8, URZ ;  /* 0x00000008050572a4 */ /* 0x000fe2000f8e02ff */
[C---:B-1----:R-:W-:Y:S01]  /*0dd0*/  IMAD R3, R2.reuse, UR9, R2 ;  /* 0x0000000902037c24 */ /* 0x042fe2000f8e0202 */
[----:B------:R-:W-:-:S04]  /*0de0*/  IADD3 R2, PT, PT, -R2, RZ, RZ ;  /* 0x000000ff02027210 */ /* 0x000fc80007ffe1ff */
[----:B------:R-:W-:Y:S01]  /*0df0*/  LEA R2, R2, R3, 0x1 ;  /* 0x0000000302027211 */ /* 0x000fe200078e08ff */
[----:B--2---:R-:W-:-:S03]  /*0e00*/  IMAD.WIDE R10, R11, 0x4, R4 ;  /* 0x000000040b0a7825 */ /* 0x004fc600078e0204 */
[----:B------:R-:W-:-:S05]  /*0e10*/  IADD3 R2, PT, PT, R2, UR14, RZ ;  /* 0x0000000e02027c10 */ /* 0x000fca000fffe0ff */
[----:B------:R-:W-:Y:S01]  /*0e20*/  IMAD R6, R2, UR8, RZ ;  /* 0x0000000802067c24 */ /* 0x000fe2000f8e02ff */
[C---:B------:R-:W-:Y:S01]  /*0e30*/  IADD3 R2, PT, PT, R7.reuse, UR7, RZ ;  /* 0x0000000707027c10 */ /* 0x040fe2000fffe0ff */
[----:B------:R-:W2:Y:S03]  /*0e40*/  LDG.E R11, desc[UR12][R10.64] ;  /* 0x0000000c0a0b7981 */ /* 0x000ea6000c1e1900 */
[----:B------:R-:W-:Y:S01]  /*0e50*/  IADD3 R3, PT, PT, R6, R7, RZ ;  /* 0x0000000706037210 */ /* 0x000fe20007ffe0ff */
[----:B0-----:R-:W-:Y:S01]  /*0e60*/  IMAD.WIDE R8, R2, 0x4, R8 ;  /* 0x0000000402087825 */ /* 0x001fe200078e0208 */
[----:B------:R-:W-:-:S03]  /*0e70*/  IADD3 R13, PT, PT, R7, UR5, RZ ;  /* 0x00000005070d7c10 */ /* 0x000fc6000fffe0ff */
[--C-:B------:R-:W-:Y:S01]  /*0e80*/  IMAD.WIDE R6, R3, 0x4, R4.reuse ;  /* 0x0000000403067825 */ /* 0x100fe200078e0204 */
[C---:B------:R-:W-:Y:S01]  /*0e90*/  IADD3 R15, PT, PT, R2.reuse, UR8, RZ ;  /* 0x00000008020f7c10 */ /* 0x040fe2000fffe0ff */
[----:B------:R-:W2:Y:S02]  /*0ea0*/  LDG.E R9, desc[UR12][R8.64] ;  /* 0x0000000c08097981 */ /* 0x000ea4000c1e1900 */
[--C-:B------:R-:W-:Y:S02]  /*0eb0*/  IMAD.WIDE R12, R13, 0x4, R4.reuse ;  /* 0x000000040d0c7825 */ /* 0x100fe400078e0204 */
[----:B------:R-:W3:Y:S01]  /*0ec0*/  LDG.E R6, desc[UR12][R6.64] ;  /* 0x0000000c06067981 */ /* 0x000ee2000c1e1900 */
[----:B------:R-:W-:Y:S01]  /*0ed0*/  IADD3 R3, PT, PT, R2, -0x1, RZ ;  /* 0xffffffff02037810 */ /* 0x000fe20007ffe0ff */
[--C-:B------:R-:W-:Y:S02]  /*0ee0*/  IMAD.WIDE R14, R15, 0x4, R4.reuse ;  /* 0x000000040f0e7825 */ /* 0x100fe400078e0204 */
[----:B------:R-:W4:Y:S02]  /*0ef0*/  LDG.E R12, desc[UR12][R12.64] ;  /* 0x0000000c0c0c7981 */ /* 0x000f24000c1e1900 */
[----:B------:R-:W-:-:S02]  /*0f00*/  IMAD.WIDE R4, R3, 0x4, R4 ;  /* 0x0000000403047825 */ /* 0x000fc400078e0204 */
[----:B------:R-:W5:Y:S04]  /*0f10*/  LDG.E R14, desc[UR12][R14.64] ;  /* 0x0000000c0e0e7981 */ /* 0x000f68000c1e1900 */
[----:B------:R-:W5:Y:S04]  /*0f20*/  LDG.E R10, desc[UR12][R4.64] ;  /* 0x0000000c040a7981 */ /* 0x000f68000c1e1900 */
[----:B------:R-:W5:Y:S01]  /*0f30*/  LDG.E R16, desc[UR12][R4.64+0x8] ;  /* 0x0000080c04107981 */ /* 0x000f62000c1e1900 */
[----:B------:R-:W-:Y:S01]  /*0f40*/  UMOV UR6, 0x55555555 ;  /* 0x5555555500067882 */ /* 0x000fe20000000000 */
[----:B------:R-:W-:Y:S01]  /*0f50*/  UMOV UR7, 0x3fc55555 ;  /* 0x3fc5555500077882 */ /* 0x000fe20000000000 */
[----:B--2---:R-:W-:-:S04]  /*0f60*/  FFMA R9, R0, R9, R11 ;  /* 0x0000000900097223 */ /* 0x004fc8000000000b */
[----:B---3--:R-:W-:-:S04]  /*0f70*/  FADD R9, R9, R6 ;  /* 0x0000000609097221 */ /* 0x008fc80000000000 */
[----:B----4-:R-:W-:-:S04]  /*0f80*/  FADD R9, R9, R12 ;  /* 0x0000000c09097221 */ /* 0x010fc80000000000 */
[----:B-----5:R-:W-:-:S04]  /*0f90*/  FADD R9, R9, R14 ;  /* 0x0000000e09097221 */ /* 0x020fc80000000000 */
[----:B------:R-:W-:-:S04]  /*0fa0*/  FADD R9, R9, R10 ;  /* 0x0000000a09097221 */ /* 0x000fc80000000000 */
[----:B------:R-:W-:Y:S02]  /*0fb0*/  FADD R16, R9, R16 ;  /* 0x0000001009107221 */ /* 0x000fe40000000000 */
[----:B------:R-:W0:Y:S02]  /*0fc0*/  LDC.64 R8, c[0x0][0x390] ;  /* 0x0000e400ff087b82 */ /* 0x000e240000000a00 */
[----:B------:R-:W1:Y:S02]  /*0fd0*/  F2F.F64.F32 R6, R16 ;  /* 0x0000001000067310 */ /* 0x000e640000201800 */
[----:B-1----:R-:W-:-:S10]  /*0fe0*/  DMUL R6, R6, UR6 ;  /* 0x0000000606067c28 */ /* 0x002fd40008000000 */
[----:B------:R-:W1:Y:S01]  /*0ff0*/  F2F.F32.F64 R7, R6 ;  /* 0x0000000600077310 */ /* 0x000e620000301000 */
[----:B0-----:R-:W-:-:S05]  /*1000*/  IMAD.WIDE R2, R2, 0x4, R8 ;  /* 0x0000000402027825 */ /* 0x001fca00078e0208 */
[----:B-1----:R2:W-:Y:S02]  /*1010*/  STG.E desc[UR12][R2.64], R7 ;  /* 0x0000000702007986 */ /* 0x0025e4000c10190c */
.L_x_2:
[----:B------:R-:W3:Y:S01]  /*1020*/  LDCU UR5, c[0x0][0x398] ;  /* 0x00007300ff0577ac */ /* 0x000ee20008000800 */
[----:B------:R-:W-:Y:S02]  /*1030*/  UIADD3 UR14, UPT, UPT, UR14, 0x1, URZ ;  /* 0x000000010e0e7890 */ /* 0x000fe4000fffe0ff */
[----:B---3--:R-:W-:-:S04]  /*1040*/  UIADD3 UR5, UPT, UPT, UR5, -0x1, URZ ;  /* 0xffffffff05057890 */ /* 0x008fc8000fffe0ff */
[----:B------:R-:W-:-:S09]  /*1050*/  UISETP.NE.AND UP1, UPT, UR14, UR5, UPT ;  /* 0x000000050e00728c */ /* 0x000fd2000bf25270 */
[----:B------:R-:W-:Y:S05]  /*1060*/  BRA.U UP1, `(.L_x_4) ;  /* 0xfffffff101247547 */ /* 0x000fea000b83ffff */
[----:B------:R-:W-:Y:S05]  /*1070*/  BRA.U UP0, `(.L_x_5) ;  /* 0xfffffff100087547 */ /* 0x000fea000b83ffff */
[----:B------:R-:W-:Y:S05]  /*1080*/  EXIT ;  /* 0x000000000000794d */ /* 0x000fea0003800000 */
.L_x_6:
[----:B------:R-:W-:-:S00]  /*1090*/  BRA `(.L_x_6) ;  /* 0xfffffffc00fc7947 */ /* 0x000fc0000383ffff */
[----:B------:R-:W-:-:S00]  /*10a0*/  NOP ;  /* 0x0000000000007918 */ /* 0x000fc00000000000 */
        /* <DEDUP_REMOVED lines=13> */
.L_x_7:


//--------------------- .nv.shared.reserved.0     --------------------------
	.section	.nv.shared.reserved.0,"aw",@nobits
	.weak		__nv_reservedSMEM_offset_0_alias
	.size		__nv_reservedSMEM_offset_0_alias, 0, 64
	.other		__nv_reservedSMEM_offset_0_alias,@"STO_CUDA_RESERVED_SHARED STV_DEFAULT"
__nv_reservedSMEM_offset_0_alias:
	.zero		0
	.zero		64


//--------------------- .nv.constant0._Z5solvePfS_S_if --------------------------
	.section	.nv.constant0._Z5solvePfS_S_if,"a",@progbits
	.sectionflags	@""
	.align	4
.nv.constant0._Z5solvePfS_S_if:
	.zero		928


//--------------------- SYMBOLS --------------------------

	.type		.nv.reservedSmem.offset0,@object
	.size		.nv.reservedSmem.offset0,0x4
